//
// Generated by NVIDIA NVVM Compiler
//
// Compiler Build ID: CL-36424714
// Cuda compilation tools, release 13.0, V13.0.88
// Based on NVVM 20.0.0
//

.version 9.0
.target sm_100
.address_size 64

	// .globl	_Z7forloopi
.extern .func  (.param .b32 func_retval0) vprintf
(
	.param .b64 vprintf_param_0,
	.param .b64 vprintf_param_1
)
;
.global .align 1 .b8 $str[4] = {37, 100, 10};

.visible .entry _Z7forloopi(
	.param .u32 _Z7forloopi_param_0
)
{
	.local .align 8 .b8 	__local_depot0[8];
	.reg .b64 	%SP;
	.reg .b64 	%SPL;
	.reg .pred 	%p<3>;
	.reg .b32 	%r<13>;
	.reg .b64 	%rd<6>;

	mov.u64 	%SPL, __local_depot0;
	cvta.local.u64 	%SP, %SPL;
	ld.param.u32 	%r6, [_Z7forloopi_param_0];
	mov.u32 	%r7, %ctaid.x;
	mov.u32 	%r1, %ntid.x;
	mov.u32 	%r8, %tid.x;
	mad.lo.s32 	%r12, %r7, %r1, %r8;
	setp.ge.s32 	%p1, %r12, %r6;
	@%p1 bra 	$L__BB0_3;
	mov.u32 	%r9, %nctaid.x;
	mul.lo.s32 	%r3, %r9, %r1;
	add.u64 	%rd2, %SP, 0;
	add.u64 	%rd1, %SPL, 0;
	mov.u64 	%rd3, $str;
$L__BB0_2:
	st.local.u32 	[%rd1], %r12;
	cvta.global.u64 	%rd4, %rd3;
	{ // callseq 0, 0
	.param .b64 param0;
	st.param.b64 	[param0], %rd4;
	.param .b64 param1;
	st.param.b64 	[param1], %rd2;
	.param .b32 retval0;
	call.uni (retval0), 
	vprintf, 
	(
	param0, 
	param1
	);
	ld.param.b32 	%r10, [retval0];
	} // callseq 0
	add.s32 	%r12, %r12, %r3;
	setp.lt.s32 	%p2, %r12, %r6;
	@%p2 bra 	$L__BB0_2;
$L__BB0_3:
	ret;

}


// ===== COMPILED SASS (sm_100) =====

	.target	sm_100

	.elftype	@"ET_EXEC"


//--------------------- .note.nv.tkinfo           --------------------------
	.section	.note.nv.tkinfo,"",@"SHT_NOTE"
	.sectionflags	@"SHF_NOTE_NV_TKINFO"
	.tkinfo
        /*0018*/ 	.word	0x00000002
        /*0030*/ 	.string	""
        /*0030*/ 	.string	"ptxas"
        /*0030*/ 	.string	"Cuda compilation tools, release 13.0, V13.0.88"
        /*0030*/ 	.string	"Build cuda_13.0.r13.0/compiler.36424714_0"
        /*0030*/ 	.string	"-arch sm_100 -m 64 "



//--------------------- .note.nv.cuinfo           --------------------------
	.section	.note.nv.cuinfo,"",@"SHT_NOTE"
	.sectionflags	@"SHF_NOTE_NV_CUINFO"
        /*0018*/ 	.short	0x0002
        /*001a*/ 	.short	0x0064
        /*001c*/ 	.short	0x0082
	.zero		2


//--------------------- .nv.info                  --------------------------
	.section	.nv.info,"",@"SHT_CUDA_INFO"
	.align	4


	//----- nvinfo : EIATTR_REGCOUNT
	.align		4
        /*0000*/ 	.byte	0x04, 0x2f
        /*0002*/ 	.short	(.L_2 - .L_1)
	.align		4
.L_1:
        /*0004*/ 	.word	index@(_Z7forloopi)
        /*0008*/ 	.word	0x00000018


	//----- nvinfo : EIATTR_FRAME_SIZE
	.align		4
.L_2:
        /*000c*/ 	.byte	0x04, 0x11
        /*000e*/ 	.short	(.L_4 - .L_3)
	.align		4
.L_3:
        /*0010*/ 	.word	index@(_Z7forloopi)
        /*0014*/ 	.word	0x00000008


	//----- nvinfo : EIATTR_MIN_STACK_SIZE
	.align		4
.L_4:
        /*0018*/ 	.byte	0x04, 0x12
        /*001a*/ 	.short	(.L_6 - .L_5)
	.align		4
.L_5:
        /*001c*/ 	.word	index@(_Z7forloopi)
        /*0020*/ 	.word	0x00000008
.L_6:


//--------------------- .nv.compat                --------------------------
	.section	.nv.compat,"",@"SHT_CUDA_COMPAT_INFO"
	.align	4
        /*0000*/ 	.byte	0x02, 0x09, 0x00, 0x00, 0x02, 0x02, 0x01, 0x00, 0x02, 0x05, 0x05, 0x00, 0x03, 0x07, 0x01, 0x01
        /*0010*/ 	.byte	0x02, 0x03, 0x00, 0x00, 0x02, 0x06, 0x01, 0x00, 0x04, 0x0b, 0x08, 0x00, 0x09, 0x00, 0x00, 0x00
        /*0020*/ 	.byte	0x00, 0x00, 0x00, 0x00


//--------------------- .nv.info._Z7forloopi      --------------------------
	.section	.nv.info._Z7forloopi,"",@"SHT_CUDA_INFO"
	.sectionflags	@""
	.align	4


	//----- nvinfo : EIATTR_CUDA_API_VERSION
	.align		4
        /*0000*/ 	.byte	0x04, 0x37
        /*0002*/ 	.short	(.L_8 - .L_7)
.L_7:
        /*0004*/ 	.word	0x00000082


	//----- nvinfo : EIATTR_KPARAM_INFO
	.align		4
.L_8:
        /*0008*/ 	.byte	0x04, 0x17
        /*000a*/ 	.short	(.L_10 - .L_9)
.L_9:
        /*000c*/ 	.word	0x00000000
        /*0010*/ 	.short	0x0000
        /*0012*/ 	.short	0x0000
        /*0014*/ 	.byte	0x00, 0xf0, 0x11, 0x00


	//----- nvinfo : EIATTR_SPARSE_MMA_MASK
	.align		4
.L_10:
        /*0018*/ 	.byte	0x03, 0x50
        /*001a*/ 	.short	0x0000


	//----- nvinfo : EIATTR_MAXREG_COUNT
	.align		4
        /*001c*/ 	.byte	0x03, 0x1b
        /*001e*/ 	.short	0x00ff


	//----- nvinfo : EIATTR_EXTERNS
	.align		4
        /*0020*/ 	.byte	0x04, 0x0f
        /*0022*/ 	.short	(.L_12 - .L_11)


	//   ....[0]....
	.align		4
.L_11:
        /*0024*/ 	.word	index@(vprintf)


	//----- nvinfo : EIATTR_MERCURY_ISA_VERSION
	.align		4
.L_12:
        /*0028*/ 	.byte	0x03, 0x5f
        /*002a*/ 	.short	0x0101


	//----- nvinfo : EIATTR_VRC_CTA_INIT_COUNT
	.align		4
        /*002c*/ 	.byte	0x02, 0x4a
	.zero		1
	.zero		1


	//----- nvinfo : EIATTR_SYSCALL_OFFSETS
	.align		4
        /*0030*/ 	.byte	0x04, 0x46
        /*0032*/ 	.short	(.L_14 - .L_13)


	//   ....[0]....
.L_13:
        /*0034*/ 	.word	0x000001c0


	//----- nvinfo : EIATTR_EXIT_INSTR_OFFSETS
	.align		4
.L_14:
        /*0038*/ 	.byte	0x04, 0x1c
        /*003a*/ 	.short	(.L_16 - .L_15)


	//   ....[0]....
.L_15:
        /*003c*/ 	.word	0x000000c0


	//   ....[1]....
        /*0040*/ 	.word	0x000001f0


	//----- nvinfo : EIATTR_CRS_STACK_SIZE
	.align		4
.L_16:
        /*0044*/ 	.byte	0x04, 0x1e
        /*0046*/ 	.short	(.L_18 - .L_17)
.L_17:
        /*0048*/ 	.word	0x00000000


	//----- nvinfo : EIATTR_CBANK_PARAM_SIZE
	.align		4
.L_18:
        /*004c*/ 	.byte	0x03, 0x19
        /*004e*/ 	.short	0x0004


	//----- nvinfo : EIATTR_PARAM_CBANK
	.align		4
        /*0050*/ 	.byte	0x04, 0x0a
        /*0052*/ 	.short	(.L_20 - .L_19)
	.align		4
.L_19:
        /*0054*/ 	.word	index@(.nv.constant0._Z7forloopi)
        /*0058*/ 	.short	0x0380
        /*005a*/ 	.short	0x0004


	//----- nvinfo : EIATTR_SW_WAR
	.align		4
.L_20:
        /*005c*/ 	.byte	0x04, 0x36
        /*005e*/ 	.short	(.L_22 - .L_21)
.L_21:
        /*0060*/ 	.word	0x00000008
.L_22:


//--------------------- .nv.callgraph             --------------------------
	.section	.nv.callgraph,"",@"SHT_CUDA_CALLGRAPH"
	.align	4
	.sectionentsize	8
	.align		4
        /*0000*/ 	.word	0x00000000
	.align		4
        /*0004*/ 	.word	0xffffffff
	.align		4
        /*0008*/ 	.word	index@(_Z7forloopi)
	.align		4
        /*000c*/ 	.word	index@(vprintf)
	.align		4
        /*0010*/ 	.word	0x00000000
	.align		4
        /*0014*/ 	.word	0xfffffffe
	.align		4
        /*0018*/ 	.word	0x00000000
	.align		4
        /*001c*/ 	.word	0xfffffffd
	.align		4
        /*0020*/ 	.word	0x00000000
	.align		4
        /*0024*/ 	.word	0xfffffffc


//--------------------- .nv.constant4             --------------------------
	.section	.nv.constant4,"a",@progbits
	.align	8
	.align		8
.nv.constant4:
        /*0000*/ 	.dword	vprintf
	.align		8
        /*0008*/ 	.dword	$str


//--------------------- .text._Z7forloopi         --------------------------
	.section	.text._Z7forloopi,"ax",@progbits
	.align	128
        .global         _Z7forloopi
        .type           _Z7forloopi,@function
        .size           _Z7forloopi,(.L_x_3 - _Z7forloopi)
        .other          _Z7forloopi,@"STO_CUDA_ENTRY STV_DEFAULT"
_Z7forloopi:
.text._Z7forloopi:
[----:B------:R-:W0:Y:S01]  /*0000*/  LDC R1, c[0x0][0x37c] ;  /* 0x0000df00ff017b82 */ /* 0x000e220000000800 */
[----:B------:R-:W1:Y:S01]  /*0010*/  S2R R2, SR_TID.X ;  /* 0x0000000000027919 */ /* 0x000e620000002100 */
[----:B------:R-:W2:Y:S06]  /*0020*/  LDCU UR5, c[0x0][0x2fc] ;  /* 0x00005f80ff0577ac */ /* 0x000eac0008000800 */
[----:B------:R-:W1:Y:S01]  /*0030*/  S2UR UR6, SR_CTAID.X ;  /* 0x00000000000679c3 */ /* 0x000e620000002500 */
[----:B0-----:R-:W-:Y:S01]  /*0040*/  VIADD R1, R1, 0xfffffff8 ;  /* 0xfffffff801017836 */ /* 0x001fe20000000000 */
[----:B------:R-:W0:Y:S01]  /*0050*/  LDCU UR7, c[0x0][0x380] ;  /* 0x00007000ff0777ac */ /* 0x000e220008000800 */
[----:B------:R-:W3:Y:S05]  /*0060*/  LDCU UR4, c[0x0][0x2f8] ;  /* 0x00005f00ff0477ac */ /* 0x000eea0008000800 */
[----:B------:R-:W1:Y:S01]  /*0070*/  LDC R19, c[0x0][0x360] ;  /* 0x0000d800ff137b82 */ /* 0x000e620000000800 */
[----:B---3--:R-:W-:-:S05]  /*0080*/  IADD3 R16, P1, PT, R1, UR4, RZ ;  /* 0x0000000401107c10 */ /* 0x008fca000ff3e0ff */
[----:B--2---:R-:W-:Y:S02]  /*0090*/  IMAD.X R17, RZ, RZ, UR5, P1 ;  /* 0x00000005ff117e24 */ /* 0x004fe400088e06ff */
[----:B-1----:R-:W-:-:S05]  /*00a0*/  IMAD R2, R19, UR6, R2 ;  /* 0x0000000613027c24 */ /* 0x002fca000f8e0202 */
[----:B0-----:R-:W-:-:S13]  /*00b0*/  ISETP.GE.AND P0, PT, R2, UR7, PT ;  /* 0x0000000702007c0c */ /* 0x001fda000bf06270 */
[----:B------:R-:W-:Y:S05]  /*00c0*/  @P0 EXIT ;  /* 0x000000000000094d */ /* 0x000fea0003800000 */
[----:B------:R-:W0:Y:S01]  /*00d0*/  LDCU UR4, c[0x0][0x370] ;  /* 0x00006e00ff0477ac */ /* 0x000e220008000800 */
[----:B------:R-:W1:Y:S01]  /*00e0*/  LDCU UR36, c[0x0][0x380] ;  /* 0x00007000ff2477ac */ /* 0x000e620008000800 */
[----:B0-----:R-:W-:-:S07]  /*00f0*/  IMAD R19, R19, UR4, RZ ;  /* 0x0000000413137c24 */ /* 0x001fce000f8e02ff */
.L_x_1:
[----:B------:R-:W-:Y:S01]  /*0100*/  MOV R0, 0x0 ;  /* 0x0000000000007802 */ /* 0x000fe20000000f00 */
[----:B------:R-:W0:Y:S01]  /*0110*/  LDCU.64 UR4, c[0x4][0x8] ;  /* 0x01000100ff0477ac */ /* 0x000e220008000a00 */
[----:B------:R2:W-:Y:S01]  /*0120*/  STL [R1], R2 ;  /* 0x0000000201007387 */ /* 0x0005e20000100800 */
[----:B------:R-:W-:Y:S01]  /*0130*/  IMAD.MOV.U32 R6, RZ, RZ, R16 ;  /* 0x000000ffff067224 */ /* 0x000fe200078e0010 */
[----:B------:R3:W4:Y:S01]  /*0140*/  LDC.64 R8, c[0x4][R0] ;  /* 0x0100000000087b82 */ /* 0x0007220000000a00 */
[----:B------:R-:W-:Y:S01]  /*0150*/  MOV R7, R17 ;  /* 0x0000001100077202 */ /* 0x000fe20000000f00 */
[----:B--2---:R-:W-:-:S05]  /*0160*/  IMAD.IADD R2, R19, 0x1, R2 ;  /* 0x0000000113027824 */ /* 0x004fca00078e0202 */
[----:B-1----:R-:W-:Y:S02]  /*0170*/  ISETP.GE.AND P0, PT, R2, UR36, PT ;  /* 0x0000002402007c0c */ /* 0x002fe4000bf06270 */
[----:B0-----:R-:W-:Y:S01]  /*0180*/  MOV R4, UR4 ;  /* 0x0000000400047c02 */ /* 0x001fe20008000f00 */
[----:B------:R-:W-:Y:S01]  /*0190*/  IMAD.U32 R5, RZ, RZ, UR5 ;  /* 0x00000005ff057e24 */ /* 0x000fe2000f8e00ff */
[----:B---3--:R-:W-:-:S09]  /*01a0*/  P2R R18, PR, RZ, 0x1 ;  /* 0x00000001ff127803 */ /* 0x008fd20000000000 */
[----:B------:R-:W-:-:S07]  /*01b0*/  LEPC R20, `(.L_x_0) ;  /* 0x000000001014794e */ /* 0x000fce0000000000 */
[----:B----4-:R-:W-:Y:S05]  /*01c0*/  CALL.ABS.NOINC R8 ;  /* 0x0000000008007343 */ /* 0x010fea0003c00000 */
.L_x_0:
[----:B------:R-:W-:-:S13]  /*01d0*/  ISETP.NE.AND P6, PT, R18, RZ, PT ;  /* 0x000000ff1200720c */ /* 0x000fda0003fc5270 */
[----:B------:R-:W-:Y:S05]  /*01e0*/  @!P6 BRA `(.L_x_1) ;  /* 0xfffffffc00c4e947 */ /* 0x000fea000383ffff */
[----:B------:R-:W-:Y:S05]  /*01f0*/  EXIT ;  /* 0x000000000000794d */ /* 0x000fea0003800000 */
.L_x_2:
[----:B------:R-:W-:-:S00]  /*0200*/  BRA `(.L_x_2) ;  /* 0xfffffffc00fc7947 */ /* 0x000fc0000383ffff */
[----:B------:R-:W-:-:S00]  /*0210*/  NOP ;  /* 0x0000000000007918 */ /* 0x000fc00000000000 */
        /* <DEDUP_REMOVED lines=14> */
.L_x_3:


//--------------------- .nv.global.init           --------------------------
	.section	.nv.global.init,"aw",@progbits
.nv.global.init:
	.type		$str,@object
	.size		$str,(.L_0 - $str)
$str:
        /*0000*/ 	.byte	0x25, 0x64, 0x0a, 0x00
.L_0:


//--------------------- .nv.shared.reserved.0     --------------------------
	.section	.nv.shared.reserved.0,"aw",@nobits
	.weak		__nv_reservedSMEM_offset_0_alias
	.size		__nv_reservedSMEM_offset_0_alias, 0, 64
	.other		__nv_reservedSMEM_offset_0_alias,@"STO_CUDA_RESERVED_SHARED STV_DEFAULT"
__nv_reservedSMEM_offset_0_alias:
	.zero		0
	.zero		64


//--------------------- .nv.constant0._Z7forloopi --------------------------
	.section	.nv.constant0._Z7forloopi,"a",@progbits
	.sectionflags	@""
	.align	4
.nv.constant0._Z7forloopi:
	.zero		900


//--------------------- SYMBOLS --------------------------

	.type		.nv.reservedSmem.offset0,@object
	.size		.nv.reservedSmem.offset0,0x4
	.type		vprintf,@function
